//
// Generated by NVIDIA NVVM Compiler
//
// Compiler Build ID: CL-36424714
// Cuda compilation tools, release 13.0, V13.0.88
// Based on NVVM 20.0.0
//

.version 9.0
.target sm_100
.address_size 64

	// .globl	_Z17uniqueIndex2DCalcPi
.extern .func  (.param .b32 func_retval0) vprintf
(
	.param .b64 vprintf_param_0,
	.param .b64 vprintf_param_1
)
;
.global .align 1 .b8 $str[62] = {116, 104, 114, 101, 97, 100, 73, 100, 120, 32, 58, 32, 37, 100, 32, 32, 98, 108, 111, 99, 107, 73, 100, 120, 32, 58, 32, 37, 100, 32, 32, 103, 108, 111, 98, 97, 108, 73, 110, 100, 101, 120, 32, 58, 32, 37, 100, 32, 32, 118, 97, 108, 117, 101, 32, 58, 32, 37, 100, 32, 10};

.visible .entry _Z17uniqueIndex2DCalcPi(
	.param .u64 .ptr .align 1 _Z17uniqueIndex2DCalcPi_param_0
)
{
	.local .align 16 .b8 	__local_depot0[16];
	.reg .b64 	%SP;
	.reg .b64 	%SPL;
	.reg .b32 	%r<11>;
	.reg .b64 	%rd<9>;

	mov.u64 	%SPL, __local_depot0;
	cvta.local.u64 	%SP, %SPL;
	ld.param.u64 	%rd1, [_Z17uniqueIndex2DCalcPi_param_0];
	cvta.to.global.u64 	%rd2, %rd1;
	add.u64 	%rd3, %SP, 0;
	add.u64 	%rd4, %SPL, 0;
	mov.u32 	%r1, %nctaid.x;
	mov.u32 	%r2, %ntid.x;
	mov.u32 	%r3, %ctaid.y;
	mov.u32 	%r4, %ctaid.x;
	mov.u32 	%r5, %tid.x;
	mad.lo.s32 	%r6, %r3, %r1, %r4;
	mad.lo.s32 	%r7, %r6, %r2, %r5;
	mul.wide.u32 	%rd5, %r7, 4;
	add.s64 	%rd6, %rd2, %rd5;
	ld.global.u32 	%r8, [%rd6];
	st.local.v4.u32 	[%rd4], {%r5, %r4, %r7, %r8};
	mov.u64 	%rd7, $str;
	cvta.global.u64 	%rd8, %rd7;
	{ // callseq 0, 0
	.param .b64 param0;
	st.param.b64 	[param0], %rd8;
	.param .b64 param1;
	st.param.b64 	[param1], %rd3;
	.param .b32 retval0;
	call.uni (retval0), 
	vprintf, 
	(
	param0, 
	param1
	);
	ld.param.b32 	%r9, [retval0];
	} // callseq 0
	ret;

}


// ===== COMPILED SASS (sm_100) =====

	.target	sm_100

	.elftype	@"ET_EXEC"


//--------------------- .note.nv.tkinfo           --------------------------
	.section	.note.nv.tkinfo,"",@"SHT_NOTE"
	.sectionflags	@"SHF_NOTE_NV_TKINFO"
	.tkinfo
        /*0018*/ 	.word	0x00000002
        /*0030*/ 	.string	""
        /*0030*/ 	.string	"ptxas"
        /*0030*/ 	.string	"Cuda compilation tools, release 13.0, V13.0.88"
        /*0030*/ 	.string	"Build cuda_13.0.r13.0/compiler.36424714_0"
        /*0030*/ 	.string	"-arch sm_100 -m 64 "



//--------------------- .note.nv.cuinfo           --------------------------
	.section	.note.nv.cuinfo,"",@"SHT_NOTE"
	.sectionflags	@"SHF_NOTE_NV_CUINFO"
        /*0018*/ 	.short	0x0002
        /*001a*/ 	.short	0x0064
        /*001c*/ 	.short	0x0082
	.zero		2


//--------------------- .nv.info                  --------------------------
	.section	.nv.info,"",@"SHT_CUDA_INFO"
	.align	4


	//----- nvinfo : EIATTR_REGCOUNT
	.align		4
        /*0000*/ 	.byte	0x04, 0x2f
        /*0002*/ 	.short	(.L_2 - .L_1)
	.align		4
.L_1:
        /*0004*/ 	.word	index@(_Z17uniqueIndex2DCalcPi)
        /*0008*/ 	.word	0x00000018


	//----- nvinfo : EIATTR_FRAME_SIZE
	.align		4
.L_2:
        /*000c*/ 	.byte	0x04, 0x11
        /*000e*/ 	.short	(.L_4 - .L_3)
	.align		4
.L_3:
        /*0010*/ 	.word	index@(_Z17uniqueIndex2DCalcPi)
        /*0014*/ 	.word	0x00000010


	//----- nvinfo : EIATTR_MIN_STACK_SIZE
	.align		4
.L_4:
        /*0018*/ 	.byte	0x04, 0x12
        /*001a*/ 	.short	(.L_6 - .L_5)
	.align		4
.L_5:
        /*001c*/ 	.word	index@(_Z17uniqueIndex2DCalcPi)
        /*0020*/ 	.word	0x00000010
.L_6:


//--------------------- .nv.compat                --------------------------
	.section	.nv.compat,"",@"SHT_CUDA_COMPAT_INFO"
	.align	4
        /*0000*/ 	.byte	0x02, 0x09, 0x00, 0x00, 0x02, 0x02, 0x01, 0x00, 0x02, 0x05, 0x05, 0x00, 0x03, 0x07, 0x01, 0x01
        /*0010*/ 	.byte	0x02, 0x03, 0x00, 0x00, 0x02, 0x06, 0x01, 0x00, 0x04, 0x0b, 0x08, 0x00, 0x09, 0x00, 0x00, 0x00
        /*0020*/ 	.byte	0x00, 0x00, 0x00, 0x00


//--------------------- .nv.info._Z17uniqueIndex2DCalcPi --------------------------
	.section	.nv.info._Z17uniqueIndex2DCalcPi,"",@"SHT_CUDA_INFO"
	.sectionflags	@""
	.align	4


	//----- nvinfo : EIATTR_CUDA_API_VERSION
	.align		4
        /*0000*/ 	.byte	0x04, 0x37
        /*0002*/ 	.short	(.L_8 - .L_7)
.L_7:
        /*0004*/ 	.word	0x00000082


	//----- nvinfo : EIATTR_KPARAM_INFO
	.align		4
.L_8:
        /*0008*/ 	.byte	0x04, 0x17
        /*000a*/ 	.short	(.L_10 - .L_9)
.L_9:
        /*000c*/ 	.word	0x00000000
        /*0010*/ 	.short	0x0000
        /*0012*/ 	.short	0x0000
        /*0014*/ 	.byte	0x00, 0xf5, 0x21, 0x00


	//----- nvinfo : EIATTR_SPARSE_MMA_MASK
	.align		4
.L_10:
        /*0018*/ 	.byte	0x03, 0x50
        /*001a*/ 	.short	0x0000


	//----- nvinfo : EIATTR_MAXREG_COUNT
	.align		4
        /*001c*/ 	.byte	0x03, 0x1b
        /*001e*/ 	.short	0x00ff


	//----- nvinfo : EIATTR_EXTERNS
	.align		4
        /*0020*/ 	.byte	0x04, 0x0f
        /*0022*/ 	.short	(.L_12 - .L_11)


	//   ....[0]....
	.align		4
.L_11:
        /*0024*/ 	.word	index@(vprintf)


	//----- nvinfo : EIATTR_MERCURY_ISA_VERSION
	.align		4
.L_12:
        /*0028*/ 	.byte	0x03, 0x5f
        /*002a*/ 	.short	0x0101


	//----- nvinfo : EIATTR_VRC_CTA_INIT_COUNT
	.align		4
        /*002c*/ 	.byte	0x02, 0x4a
	.zero		1
	.zero		1


	//----- nvinfo : EIATTR_SYSCALL_OFFSETS
	.align		4
        /*0030*/ 	.byte	0x04, 0x46
        /*0032*/ 	.short	(.L_14 - .L_13)


	//   ....[0]....
.L_13:
        /*0034*/ 	.word	0x00000180


	//----- nvinfo : EIATTR_EXIT_INSTR_OFFSETS
	.align		4
.L_14:
        /*0038*/ 	.byte	0x04, 0x1c
        /*003a*/ 	.short	(.L_16 - .L_15)


	//   ....[0]....
.L_15:
        /*003c*/ 	.word	0x00000190


	//----- nvinfo : EIATTR_CBANK_PARAM_SIZE
	.align		4
.L_16:
        /*0040*/ 	.byte	0x03, 0x19
        /*0042*/ 	.short	0x0008


	//----- nvinfo : EIATTR_PARAM_CBANK
	.align		4
        /*0044*/ 	.byte	0x04, 0x0a
        /*0046*/ 	.short	(.L_18 - .L_17)
	.align		4
.L_17:
        /*0048*/ 	.word	index@(.nv.constant0._Z17uniqueIndex2DCalcPi)
        /*004c*/ 	.short	0x0380
        /*004e*/ 	.short	0x0008


	//----- nvinfo : EIATTR_SW_WAR
	.align		4
.L_18:
        /*0050*/ 	.byte	0x04, 0x36
        /*0052*/ 	.short	(.L_20 - .L_19)
.L_19:
        /*0054*/ 	.word	0x00000008
.L_20:


//--------------------- .nv.callgraph             --------------------------
	.section	.nv.callgraph,"",@"SHT_CUDA_CALLGRAPH"
	.align	4
	.sectionentsize	8
	.align		4
        /*0000*/ 	.word	0x00000000
	.align		4
        /*0004*/ 	.word	0xffffffff
	.align		4
        /*0008*/ 	.word	index@(_Z17uniqueIndex2DCalcPi)
	.align		4
        /*000c*/ 	.word	index@(vprintf)
	.align		4
        /*0010*/ 	.word	0x00000000
	.align		4
        /*0014*/ 	.word	0xfffffffe
	.align		4
        /*0018*/ 	.word	0x00000000
	.align		4
        /*001c*/ 	.word	0xfffffffd
	.align		4
        /*0020*/ 	.word	0x00000000
	.align		4
        /*0024*/ 	.word	0xfffffffc


//--------------------- .nv.constant4             --------------------------
	.section	.nv.constant4,"a",@progbits
	.align	8
	.align		8
.nv.constant4:
        /*0000*/ 	.dword	vprintf
	.align		8
        /*0008*/ 	.dword	$str


//--------------------- .text._Z17uniqueIndex2DCalcPi --------------------------
	.section	.text._Z17uniqueIndex2DCalcPi,"ax",@progbits
	.align	128
        .global         _Z17uniqueIndex2DCalcPi
        .type           _Z17uniqueIndex2DCalcPi,@function
        .size           _Z17uniqueIndex2DCalcPi,(.L_x_2 - _Z17uniqueIndex2DCalcPi)
        .other          _Z17uniqueIndex2DCalcPi,@"STO_CUDA_ENTRY STV_DEFAULT"
_Z17uniqueIndex2DCalcPi:
.text._Z17uniqueIndex2DCalcPi:
[----:B------:R-:W0:Y:S01]  /*0000*/  LDC R1, c[0x0][0x37c] ;  /* 0x0000df00ff017b82 */ /* 0x000e220000000800 */
[----:B------:R-:W1:Y:S01]  /*0010*/  S2R R0, SR_CTAID.Y ;  /* 0x0000000000007919 */ /* 0x000e620000002600 */
[----:B------:R-:W2:Y:S06]  /*0020*/  LDCU UR6, c[0x0][0x2fc] ;  /* 0x00005f80ff0677ac */ /* 0x000eac0008000800 */
[----:B------:R-:W3:Y:S01]  /*0030*/  LDC.64 R2, c[0x0][0x380] ;  /* 0x0000e000ff027b82 */ /* 0x000ee20000000a00 */
[----:B0-----:R-:W-:Y:S01]  /*0040*/  VIADD R1, R1, 0xfffffff0 ;  /* 0xfffffff001017836 */ /* 0x001fe20000000000 */
[----:B------:R-:W1:Y:S01]  /*0050*/  S2R R13, SR_CTAID.X ;  /* 0x00000000000d7919 */ /* 0x000e620000002500 */
[----:B------:R-:W1:Y:S01]  /*0060*/  LDCU UR7, c[0x0][0x370] ;  /* 0x00006e00ff0777ac */ /* 0x000e620008000800 */
[----:B------:R-:W0:Y:S01]  /*0070*/  S2R R12, SR_TID.X ;  /* 0x00000000000c7919 */ /* 0x000e220000002100 */
[----:B------:R-:W0:Y:S01]  /*0080*/  LDCU UR8, c[0x0][0x360] ;  /* 0x00006c00ff0877ac */ /* 0x000e220008000800 */
[----:B------:R-:W4:Y:S01]  /*0090*/  LDCU.64 UR4, c[0x0][0x358] ;  /* 0x00006b00ff0477ac */ /* 0x000f220008000a00 */
[----:B-1----:R-:W-:-:S04]  /*00a0*/  IMAD R5, R0, UR7, R13 ;  /* 0x0000000700057c24 */ /* 0x002fc8000f8e020d */
[----:B0-----:R-:W-:Y:S01]  /*00b0*/  IMAD R14, R5, UR8, R12 ;  /* 0x00000008050e7c24 */ /* 0x001fe2000f8e020c */
[----:B------:R-:W-:Y:S01]  /*00c0*/  MOV R0, 0x0 ;  /* 0x0000000000007802 */ /* 0x000fe20000000f00 */
[----:B------:R-:W0:Y:S02]  /*00d0*/  LDCU.64 UR8, c[0x4][0x8] ;  /* 0x01000100ff0877ac */ /* 0x000e240008000a00 */
[----:B---3--:R-:W-:-:S05]  /*00e0*/  IMAD.WIDE.U32 R2, R14, 0x4, R2 ;  /* 0x000000040e027825 */ /* 0x008fca00078e0002 */
[----:B----4-:R-:W3:Y:S01]  /*00f0*/  LDG.E R15, desc[UR4][R2.64] ;  /* 0x00000004020f7981 */ /* 0x010ee2000c1e1900 */
[----:B------:R-:W1:Y:S01]  /*0100*/  LDCU UR4, c[0x0][0x2f8] ;  /* 0x00005f00ff0477ac */ /* 0x000e620008000800 */
[----:B------:R4:W3:Y:S01]  /*0110*/  LDC.64 R8, c[0x4][R0] ;  /* 0x0100000000087b82 */ /* 0x0008e20000000a00 */
[----:B0-----:R-:W-:Y:S01]  /*0120*/  IMAD.U32 R4, RZ, RZ, UR8 ;  /* 0x00000008ff047e24 */ /* 0x001fe2000f8e00ff */
[----:B------:R-:W-:Y:S02]  /*0130*/  MOV R5, UR9 ;  /* 0x0000000900057c02 */ /* 0x000fe40008000f00 */
[----:B-1----:R-:W-:-:S04]  /*0140*/  IADD3 R6, P0, PT, R1, UR4, RZ ;  /* 0x0000000401067c10 */ /* 0x002fc8000ff1e0ff */
[----:B--2---:R-:W-:Y:S01]  /*0150*/  IADD3.X R7, PT, PT, RZ, UR6, RZ, P0, !PT ;  /* 0x00000006ff077c10 */ /* 0x004fe200087fe4ff */
[----:B---3--:R4:W-:Y:S08]  /*0160*/  STL.128 [R1], R12 ;  /* 0x0000000c01007387 */ /* 0x0089f00000100c00 */
[----:B------:R-:W-:-:S07]  /*0170*/  LEPC R20, `(.L_x_0) ;  /* 0x000000001014794e */ /* 0x000fce0000000000 */
[----:B----4-:R-:W-:Y:S05]  /*0180*/  CALL.ABS.NOINC R8 ;  /* 0x0000000008007343 */ /* 0x010fea0003c00000 */
.L_x_0:
[----:B------:R-:W-:Y:S05]  /*0190*/  EXIT ;  /* 0x000000000000794d */ /* 0x000fea0003800000 */
.L_x_1:
[----:B------:R-:W-:-:S00]  /*01a0*/  BRA `(.L_x_1) ;  /* 0xfffffffc00fc7947 */ /* 0x000fc0000383ffff */
[----:B------:R-:W-:-:S00]  /*01b0*/  NOP ;  /* 0x0000000000007918 */ /* 0x000fc00000000000 */
        /* <DEDUP_REMOVED lines=12> */
.L_x_2:


//--------------------- .nv.global.init           --------------------------
	.section	.nv.global.init,"aw",@progbits
.nv.global.init:
	.type		$str,@object
	.size		$str,(.L_0 - $str)
$str:
        /*0000*/ 	.byte	0x74, 0x68, 0x72, 0x65, 0x61, 0x64, 0x49, 0x64, 0x78, 0x20, 0x3a, 0x20, 0x25, 0x64, 0x20, 0x20
        /*0010*/ 	.byte	0x62, 0x6c, 0x6f, 0x63, 0x6b, 0x49, 0x64, 0x78, 0x20, 0x3a, 0x20, 0x25, 0x64, 0x20, 0x20, 0x67
        /*0020*/ 	.byte	0x6c, 0x6f, 0x62, 0x61, 0x6c, 0x49, 0x6e, 0x64, 0x65, 0x78, 0x20, 0x3a, 0x20, 0x25, 0x64, 0x20
        /*0030*/ 	.byte	0x20, 0x76, 0x61, 0x6c, 0x75, 0x65, 0x20, 0x3a, 0x20, 0x25, 0x64, 0x20, 0x0a, 0x00
.L_0:


//--------------------- .nv.shared.reserved.0     --------------------------
	.section	.nv.shared.reserved.0,"aw",@nobits
	.weak		__nv_reservedSMEM_offset_0_alias
	.size		__nv_reservedSMEM_offset_0_alias, 0, 64
	.other		__nv_reservedSMEM_offset_0_alias,@"STO_CUDA_RESERVED_SHARED STV_DEFAULT"
__nv_reservedSMEM_offset_0_alias:
	.zero		0
	.zero		64


//--------------------- .nv.constant0._Z17uniqueIndex2DCalcPi --------------------------
	.section	.nv.constant0._Z17uniqueIndex2DCalcPi,"a",@progbits
	.sectionflags	@""
	.align	4
.nv.constant0._Z17uniqueIndex2DCalcPi:
	.zero		904


//--------------------- SYMBOLS --------------------------

	.type		.nv.reservedSmem.offset0,@object
	.size		.nv.reservedSmem.offset0,0x4
	.type		vprintf,@function
